//
// Generated by NVIDIA NVVM Compiler
//
// Compiler Build ID: CL-36424714
// Cuda compilation tools, release 13.0, V13.0.88
// Based on NVVM 20.0.0
//

.version 9.0
.target sm_100
.address_size 64

	// .globl	_Z6reducePi

.visible .entry _Z6reducePi(
	.param .u64 .ptr .align 1 _Z6reducePi_param_0
)
{
	.reg .pred 	%p<3>;
	.reg .b32 	%r<8>;
	.reg .b64 	%rd<5>;

	ld.param.u64 	%rd3, [_Z6reducePi_param_0];
	cvta.to.global.u64 	%rd1, %rd3;
	mov.u32 	%r1, %tid.x;
	mul.wide.u32 	%rd4, %r1, 4;
	add.s64 	%rd2, %rd1, %rd4;
	setp.gt.u32 	%p1, %r1, 1;
	@%p1 bra 	$L__BB0_2;
	ld.global.u32 	%r2, [%rd2+8];
	ld.global.u32 	%r3, [%rd2];
	add.s32 	%r4, %r3, %r2;
	st.global.u32 	[%rd2], %r4;
$L__BB0_2:
	bar.sync 	0;
	setp.ne.s32 	%p2, %r1, 0;
	@%p2 bra 	$L__BB0_4;
	ld.global.u32 	%r5, [%rd1+4];
	ld.global.u32 	%r6, [%rd2];
	add.s32 	%r7, %r6, %r5;
	st.global.u32 	[%rd2], %r7;
$L__BB0_4:
	bar.sync 	0;
	ret;

}


// ===== COMPILED SASS (sm_100) =====

	.target	sm_100

	.elftype	@"ET_EXEC"


//--------------------- .note.nv.tkinfo           --------------------------
	.section	.note.nv.tkinfo,"",@"SHT_NOTE"
	.sectionflags	@"SHF_NOTE_NV_TKINFO"
	.tkinfo
        /*0018*/ 	.word	0x00000002
        /*0030*/ 	.string	""
        /*0030*/ 	.string	"ptxas"
        /*0030*/ 	.string	"Cuda compilation tools, release 13.0, V13.0.88"
        /*0030*/ 	.string	"Build cuda_13.0.r13.0/compiler.36424714_0"
        /*0030*/ 	.string	"-arch sm_100 -m 64 "



//--------------------- .note.nv.cuinfo           --------------------------
	.section	.note.nv.cuinfo,"",@"SHT_NOTE"
	.sectionflags	@"SHF_NOTE_NV_CUINFO"
        /*0018*/ 	.short	0x0002
        /*001a*/ 	.short	0x0064
        /*001c*/ 	.short	0x0082
	.zero		2


//--------------------- .nv.info                  --------------------------
	.section	.nv.info,"",@"SHT_CUDA_INFO"
	.align	4


	//----- nvinfo : EIATTR_REGCOUNT
	.align		4
        /*0000*/ 	.byte	0x04, 0x2f
        /*0002*/ 	.short	(.L_1 - .L_0)
	.align		4
.L_0:
        /*0004*/ 	.word	index@(_Z6reducePi)
        /*0008*/ 	.word	0x0000000a


	//----- nvinfo : EIATTR_FRAME_SIZE
	.align		4
.L_1:
        /*000c*/ 	.byte	0x04, 0x11
        /*000e*/ 	.short	(.L_3 - .L_2)
	.align		4
.L_2:
        /*0010*/ 	.word	index@(_Z6reducePi)
        /*0014*/ 	.word	0x00000000


	//----- nvinfo : EIATTR_MIN_STACK_SIZE
	.align		4
.L_3:
        /*0018*/ 	.byte	0x04, 0x12
        /*001a*/ 	.short	(.L_5 - .L_4)
	.align		4
.L_4:
        /*001c*/ 	.word	index@(_Z6reducePi)
        /*0020*/ 	.word	0x00000000
.L_5:


//--------------------- .nv.compat                --------------------------
	.section	.nv.compat,"",@"SHT_CUDA_COMPAT_INFO"
	.align	4
        /*0000*/ 	.byte	0x02, 0x09, 0x00, 0x00, 0x02, 0x02, 0x01, 0x00, 0x02, 0x05, 0x05, 0x00, 0x03, 0x07, 0x01, 0x01
        /*0010*/ 	.byte	0x02, 0x03, 0x00, 0x00, 0x02, 0x06, 0x01, 0x00, 0x04, 0x0b, 0x08, 0x00, 0x09, 0x00, 0x00, 0x00
        /*0020*/ 	.byte	0x00, 0x00, 0x00, 0x00


//--------------------- .nv.info._Z6reducePi      --------------------------
	.section	.nv.info._Z6reducePi,"",@"SHT_CUDA_INFO"
	.sectionflags	@""
	.align	4


	//----- nvinfo : EIATTR_CUDA_API_VERSION
	.align		4
        /*0000*/ 	.byte	0x04, 0x37
        /*0002*/ 	.short	(.L_7 - .L_6)
.L_6:
        /*0004*/ 	.word	0x00000082


	//----- nvinfo : EIATTR_KPARAM_INFO
	.align		4
.L_7:
        /*0008*/ 	.byte	0x04, 0x17
        /*000a*/ 	.short	(.L_9 - .L_8)
.L_8:
        /*000c*/ 	.word	0x00000000
        /*0010*/ 	.short	0x0000
        /*0012*/ 	.short	0x0000
        /*0014*/ 	.byte	0x00, 0xf5, 0x21, 0x00


	//----- nvinfo : EIATTR_SPARSE_MMA_MASK
	.align		4
.L_9:
        /*0018*/ 	.byte	0x03, 0x50
        /*001a*/ 	.short	0x0000


	//----- nvinfo : EIATTR_MAXREG_COUNT
	.align		4
        /*001c*/ 	.byte	0x03, 0x1b
        /*001e*/ 	.short	0x00ff


	//----- nvinfo : EIATTR_NUM_BARRIERS
	.align		4
        /*0020*/ 	.byte	0x02, 0x4c
        /*0022*/ 	.byte	0x01
	.zero		1


	//----- nvinfo : EIATTR_MERCURY_ISA_VERSION
	.align		4
        /*0024*/ 	.byte	0x03, 0x5f
        /*0026*/ 	.short	0x0101


	//----- nvinfo : EIATTR_VRC_CTA_INIT_COUNT
	.align		4
        /*0028*/ 	.byte	0x02, 0x4a
	.zero		1
	.zero		1


	//----- nvinfo : EIATTR_EXIT_INSTR_OFFSETS
	.align		4
        /*002c*/ 	.byte	0x04, 0x1c
        /*002e*/ 	.short	(.L_11 - .L_10)


	//   ....[0]....
.L_10:
        /*0030*/ 	.word	0x00000180


	//----- nvinfo : EIATTR_CRS_STACK_SIZE
	.align		4
.L_11:
        /*0034*/ 	.byte	0x04, 0x1e
        /*0036*/ 	.short	(.L_13 - .L_12)
.L_12:
        /*0038*/ 	.word	0x00000000


	//----- nvinfo : EIATTR_CBANK_PARAM_SIZE
	.align		4
.L_13:
        /*003c*/ 	.byte	0x03, 0x19
        /*003e*/ 	.short	0x0008


	//----- nvinfo : EIATTR_PARAM_CBANK
	.align		4
        /*0040*/ 	.byte	0x04, 0x0a
        /*0042*/ 	.short	(.L_15 - .L_14)
	.align		4
.L_14:
        /*0044*/ 	.word	index@(.nv.constant0._Z6reducePi)
        /*0048*/ 	.short	0x0380
        /*004a*/ 	.short	0x0008


	//----- nvinfo : EIATTR_SW_WAR
	.align		4
.L_15:
        /*004c*/ 	.byte	0x04, 0x36
        /*004e*/ 	.short	(.L_17 - .L_16)
.L_16:
        /*0050*/ 	.word	0x00000008
.L_17:


//--------------------- .nv.callgraph             --------------------------
	.section	.nv.callgraph,"",@"SHT_CUDA_CALLGRAPH"
	.align	4
	.sectionentsize	8
	.align		4
        /*0000*/ 	.word	0x00000000
	.align		4
        /*0004*/ 	.word	0xffffffff
	.align		4
        /*0008*/ 	.word	0x00000000
	.align		4
        /*000c*/ 	.word	0xfffffffe
	.align		4
        /*0010*/ 	.word	0x00000000
	.align		4
        /*0014*/ 	.word	0xfffffffd
	.align		4
        /*0018*/ 	.word	0x00000000
	.align		4
        /*001c*/ 	.word	0xfffffffc


//--------------------- .text._Z6reducePi         --------------------------
	.section	.text._Z6reducePi,"ax",@progbits
	.align	128
        .global         _Z6reducePi
        .type           _Z6reducePi,@function
        .size           _Z6reducePi,(.L_x_5 - _Z6reducePi)
        .other          _Z6reducePi,@"STO_CUDA_ENTRY STV_DEFAULT"
_Z6reducePi:
.text._Z6reducePi:
[----:B------:R-:W-:Y:S01]  /*0000*/  LDC R1, c[0x0][0x37c] ;  /* 0x0000df00ff017b82 */ /* 0x000fe20000000800 */
[----:B------:R-:W0:Y:S07]  /*0010*/  S2R R5, SR_TID.X ;  /* 0x0000000000057919 */ /* 0x000e2e0000002100 */
[----:B------:R-:W1:Y:S01]  /*0020*/  LDC.64 R2, c[0x0][0x380] ;  /* 0x0000e000ff027b82 */ /* 0x000e620000000a00 */
[----:B------:R-:W2:Y:S01]  /*0030*/  LDCU.64 UR4, c[0x0][0x358] ;  /* 0x00006b00ff0477ac */ /* 0x000ea20008000a00 */
[----:B------:R-:W-:Y:S01]  /*0040*/  BSSY.RECONVERGENT B0, `(.L_x_0) ;  /* 0x0000009000007945 */ /* 0x000fe20003800200 */
[C---:B0-----:R-:W-:Y:S01]  /*0050*/  ISETP.GT.U32.AND P0, PT, R5.reuse, 0x1, PT ;  /* 0x000000010500780c */ /* 0x041fe20003f04070 */
[C---:B-1----:R-:W-:Y:S01]  /*0060*/  IMAD.WIDE.U32 R2, R5.reuse, 0x4, R2 ;  /* 0x0000000405027825 */ /* 0x042fe200078e0002 */
[----:B------:R-:W-:-:S11]  /*0070*/  ISETP.NE.AND P1, PT, R5, RZ, PT ;  /* 0x000000ff0500720c */ /* 0x000fd60003f25270 */
[----:B--2---:R-:W-:Y:S05]  /*0080*/  @P0 BRA `(.L_x_1) ;  /* 0x0000000000100947 */ /* 0x004fea0003800000 */
[----:B------:R-:W2:Y:S04]  /*0090*/  LDG.E R0, desc[UR4][R2.64+0x8] ;  /* 0x0000080402007981 */ /* 0x000ea8000c1e1900 */
[----:B------:R-:W2:Y:S02]  /*00a0*/  LDG.E R5, desc[UR4][R2.64] ;  /* 0x0000000402057981 */ /* 0x000ea4000c1e1900 */
[----:B--2---:R-:W-:-:S05]  /*00b0*/  IMAD.IADD R5, R0, 0x1, R5 ;  /* 0x0000000100057824 */ /* 0x004fca00078e0205 */
[----:B------:R0:W-:Y:S02]  /*00c0*/  STG.E desc[UR4][R2.64], R5 ;  /* 0x0000000502007986 */ /* 0x0001e4000c101904 */
.L_x_1:
[----:B------:R-:W-:Y:S05]  /*00d0*/  BSYNC.RECONVERGENT B0 ;  /* 0x0000000000007941 */ /* 0x000fea0003800200 */
.L_x_0:
[----:B------:R-:W-:Y:S06]  /*00e0*/  BAR.SYNC.DEFER_BLOCKING 0x0 ;  /* 0x0000000000007b1d */ /* 0x000fec0000010000 */
[----:B------:R-:W-:Y:S04]  /*00f0*/  BSSY.RECONVERGENT B0, `(.L_x_2) ;  /* 0x0000007000007945 */ /* 0x000fe80003800200 */
[----:B------:R-:W-:Y:S05]  /*0100*/  @P1 BRA `(.L_x_3) ;  /* 0x0000000000141947 */ /* 0x000fea0003800000 */
[----:B0-----:R-:W0:Y:S01]  /*0110*/  LDC.64 R4, c[0x0][0x380] ;  /* 0x0000e000ff047b82 */ /* 0x001e220000000a00 */
[----:B------:R-:W2:Y:S04]  /*0120*/  LDG.E R7, desc[UR4][R2.64] ;  /* 0x0000000402077981 */ /* 0x000ea8000c1e1900 */
[----:B0-----:R-:W2:Y:S02]  /*0130*/  LDG.E R4, desc[UR4][R4.64+0x4] ;  /* 0x0000040404047981 */ /* 0x001ea4000c1e1900 */
[----:B--2---:R-:W-:-:S05]  /*0140*/  IADD3 R7, PT, PT, R4, R7, RZ ;  /* 0x0000000704077210 */ /* 0x004fca0007ffe0ff */
[----:B------:R1:W-:Y:S02]  /*0150*/  STG.E desc[UR4][R2.64], R7 ;  /* 0x0000000702007986 */ /* 0x0003e4000c101904 */
.L_x_3:
[----:B------:R-:W-:Y:S05]  /*0160*/  BSYNC.RECONVERGENT B0 ;  /* 0x0000000000007941 */ /* 0x000fea0003800200 */
.L_x_2:
[----:B------:R-:W-:Y:S06]  /*0170*/  BAR.SYNC.DEFER_BLOCKING 0x0 ;  /* 0x0000000000007b1d */ /* 0x000fec0000010000 */
[----:B------:R-:W-:Y:S05]  /*0180*/  EXIT ;  /* 0x000000000000794d */ /* 0x000fea0003800000 */
.L_x_4:
[----:B------:R-:W-:-:S00]  /*0190*/  BRA `(.L_x_4) ;  /* 0xfffffffc00fc7947 */ /* 0x000fc0000383ffff */
[----:B------:R-:W-:-:S00]  /*01a0*/  NOP ;  /* 0x0000000000007918 */ /* 0x000fc00000000000 */
        /* <DEDUP_REMOVED lines=13> */
.L_x_5:


//--------------------- .nv.shared.reserved.0     --------------------------
	.section	.nv.shared.reserved.0,"aw",@nobits
	.weak		__nv_reservedSMEM_offset_0_alias
	.size		__nv_reservedSMEM_offset_0_alias, 0, 64
	.other		__nv_reservedSMEM_offset_0_alias,@"STO_CUDA_RESERVED_SHARED STV_DEFAULT"
__nv_reservedSMEM_offset_0_alias:
	.zero		0
	.zero		64


//--------------------- .nv.constant0._Z6reducePi --------------------------
	.section	.nv.constant0._Z6reducePi,"a",@progbits
	.sectionflags	@""
	.align	4
.nv.constant0._Z6reducePi:
	.zero		904


//--------------------- SYMBOLS --------------------------

	.type		.nv.reservedSmem.offset0,@object
	.size		.nv.reservedSmem.offset0,0x4
